//
// Generated by NVIDIA NVVM Compiler
//
// Compiler Build ID: CL-36424714
// Cuda compilation tools, release 13.0, V13.0.88
// Based on NVVM 20.0.0
//

.version 9.0
.target sm_100
.address_size 64

	// .globl	_Z10add_arraysPKiS0_Pi

.visible .entry _Z10add_arraysPKiS0_Pi(
	.param .u64 .ptr .align 1 _Z10add_arraysPKiS0_Pi_param_0,
	.param .u64 .ptr .align 1 _Z10add_arraysPKiS0_Pi_param_1,
	.param .u64 .ptr .align 1 _Z10add_arraysPKiS0_Pi_param_2
)
{
	.reg .b32 	%r<8>;
	.reg .b64 	%rd<11>;

	ld.param.u64 	%rd1, [_Z10add_arraysPKiS0_Pi_param_0];
	ld.param.u64 	%rd2, [_Z10add_arraysPKiS0_Pi_param_1];
	ld.param.u64 	%rd3, [_Z10add_arraysPKiS0_Pi_param_2];
	cvta.to.global.u64 	%rd4, %rd3;
	cvta.to.global.u64 	%rd5, %rd2;
	cvta.to.global.u64 	%rd6, %rd1;
	mov.u32 	%r1, %tid.x;
	mov.u32 	%r2, %ctaid.x;
	mov.u32 	%r3, %ntid.x;
	mad.lo.s32 	%r4, %r2, %r3, %r1;
	mul.wide.s32 	%rd7, %r4, 4;
	add.s64 	%rd8, %rd6, %rd7;
	ld.global.u32 	%r5, [%rd8];
	add.s64 	%rd9, %rd5, %rd7;
	ld.global.u32 	%r6, [%rd9];
	add.s32 	%r7, %r6, %r5;
	add.s64 	%rd10, %rd4, %rd7;
	st.global.u32 	[%rd10], %r7;
	ret;

}
	// .globl	_Z10sub_arraysPKiS0_Pi
.visible .entry _Z10sub_arraysPKiS0_Pi(
	.param .u64 .ptr .align 1 _Z10sub_arraysPKiS0_Pi_param_0,
	.param .u64 .ptr .align 1 _Z10sub_arraysPKiS0_Pi_param_1,
	.param .u64 .ptr .align 1 _Z10sub_arraysPKiS0_Pi_param_2
)
{
	.reg .b32 	%r<8>;
	.reg .b64 	%rd<11>;

	ld.param.u64 	%rd1, [_Z10sub_arraysPKiS0_Pi_param_0];
	ld.param.u64 	%rd2, [_Z10sub_arraysPKiS0_Pi_param_1];
	ld.param.u64 	%rd3, [_Z10sub_arraysPKiS0_Pi_param_2];
	cvta.to.global.u64 	%rd4, %rd3;
	cvta.to.global.u64 	%rd5, %rd2;
	cvta.to.global.u64 	%rd6, %rd1;
	mov.u32 	%r1, %tid.x;
	mov.u32 	%r2, %ctaid.x;
	mov.u32 	%r3, %ntid.x;
	mad.lo.s32 	%r4, %r2, %r3, %r1;
	mul.wide.s32 	%rd7, %r4, 4;
	add.s64 	%rd8, %rd6, %rd7;
	ld.global.u32 	%r5, [%rd8];
	add.s64 	%rd9, %rd5, %rd7;
	ld.global.u32 	%r6, [%rd9];
	sub.s32 	%r7, %r5, %r6;
	add.s64 	%rd10, %rd4, %rd7;
	st.global.u32 	[%rd10], %r7;
	ret;

}
	// .globl	_Z11mult_arraysPKiS0_Pi
.visible .entry _Z11mult_arraysPKiS0_Pi(
	.param .u64 .ptr .align 1 _Z11mult_arraysPKiS0_Pi_param_0,
	.param .u64 .ptr .align 1 _Z11mult_arraysPKiS0_Pi_param_1,
	.param .u64 .ptr .align 1 _Z11mult_arraysPKiS0_Pi_param_2
)
{
	.reg .b32 	%r<8>;
	.reg .b64 	%rd<11>;

	ld.param.u64 	%rd1, [_Z11mult_arraysPKiS0_Pi_param_0];
	ld.param.u64 	%rd2, [_Z11mult_arraysPKiS0_Pi_param_1];
	ld.param.u64 	%rd3, [_Z11mult_arraysPKiS0_Pi_param_2];
	cvta.to.global.u64 	%rd4, %rd3;
	cvta.to.global.u64 	%rd5, %rd2;
	cvta.to.global.u64 	%rd6, %rd1;
	mov.u32 	%r1, %tid.x;
	mov.u32 	%r2, %ctaid.x;
	mov.u32 	%r3, %ntid.x;
	mad.lo.s32 	%r4, %r2, %r3, %r1;
	mul.wide.s32 	%rd7, %r4, 4;
	add.s64 	%rd8, %rd6, %rd7;
	ld.global.u32 	%r5, [%rd8];
	add.s64 	%rd9, %rd5, %rd7;
	ld.global.u32 	%r6, [%rd9];
	mul.lo.s32 	%r7, %r6, %r5;
	add.s64 	%rd10, %rd4, %rd7;
	st.global.u32 	[%rd10], %r7;
	ret;

}
	// .globl	_Z10mod_arraysPKiS0_Pi
.visible .entry _Z10mod_arraysPKiS0_Pi(
	.param .u64 .ptr .align 1 _Z10mod_arraysPKiS0_Pi_param_0,
	.param .u64 .ptr .align 1 _Z10mod_arraysPKiS0_Pi_param_1,
	.param .u64 .ptr .align 1 _Z10mod_arraysPKiS0_Pi_param_2
)
{
	.reg .b32 	%r<8>;
	.reg .b64 	%rd<11>;

	ld.param.u64 	%rd1, [_Z10mod_arraysPKiS0_Pi_param_0];
	ld.param.u64 	%rd2, [_Z10mod_arraysPKiS0_Pi_param_1];
	ld.param.u64 	%rd3, [_Z10mod_arraysPKiS0_Pi_param_2];
	cvta.to.global.u64 	%rd4, %rd3;
	cvta.to.global.u64 	%rd5, %rd2;
	cvta.to.global.u64 	%rd6, %rd1;
	mov.u32 	%r1, %tid.x;
	mov.u32 	%r2, %ctaid.x;
	mov.u32 	%r3, %ntid.x;
	mad.lo.s32 	%r4, %r2, %r3, %r1;
	mul.wide.s32 	%rd7, %r4, 4;
	add.s64 	%rd8, %rd6, %rd7;
	ld.global.u32 	%r5, [%rd8];
	add.s64 	%rd9, %rd5, %rd7;
	ld.global.u32 	%r6, [%rd9];
	rem.s32 	%r7, %r5, %r6;
	add.s64 	%rd10, %rd4, %rd7;
	st.global.u32 	[%rd10], %r7;
	ret;

}


// ===== COMPILED SASS (sm_100) =====

	.target	sm_100

	.elftype	@"ET_EXEC"


//--------------------- .note.nv.tkinfo           --------------------------
	.section	.note.nv.tkinfo,"",@"SHT_NOTE"
	.sectionflags	@"SHF_NOTE_NV_TKINFO"
	.tkinfo
        /*0018*/ 	.word	0x00000002
        /*0030*/ 	.string	""
        /*0030*/ 	.string	"ptxas"
        /*0030*/ 	.string	"Cuda compilation tools, release 13.0, V13.0.88"
        /*0030*/ 	.string	"Build cuda_13.0.r13.0/compiler.36424714_0"
        /*0030*/ 	.string	"-arch sm_100 -m 64 "



//--------------------- .note.nv.cuinfo           --------------------------
	.section	.note.nv.cuinfo,"",@"SHT_NOTE"
	.sectionflags	@"SHF_NOTE_NV_CUINFO"
        /*0018*/ 	.short	0x0002
        /*001a*/ 	.short	0x0064
        /*001c*/ 	.short	0x0082
	.zero		2


//--------------------- .nv.info                  --------------------------
	.section	.nv.info,"",@"SHT_CUDA_INFO"
	.align	4


	//----- nvinfo : EIATTR_REGCOUNT
	.align		4
        /*0000*/ 	.byte	0x04, 0x2f
        /*0002*/ 	.short	(.L_1 - .L_0)
	.align		4
.L_0:
        /*0004*/ 	.word	index@(_Z10add_arraysPKiS0_Pi)
        /*0008*/ 	.word	0x0000000c


	//----- nvinfo : EIATTR_FRAME_SIZE
	.align		4
.L_1:
        /*000c*/ 	.byte	0x04, 0x11
        /*000e*/ 	.short	(.L_3 - .L_2)
	.align		4
.L_2:
        /*0010*/ 	.word	index@(_Z10add_arraysPKiS0_Pi)
        /*0014*/ 	.word	0x00000000


	//----- nvinfo : EIATTR_REGCOUNT
	.align		4
.L_3:
        /*0018*/ 	.byte	0x04, 0x2f
        /*001a*/ 	.short	(.L_5 - .L_4)
	.align		4
.L_4:
        /*001c*/ 	.word	index@(_Z10sub_arraysPKiS0_Pi)
        /*0020*/ 	.word	0x0000000c


	//----- nvinfo : EIATTR_FRAME_SIZE
	.align		4
.L_5:
        /*0024*/ 	.byte	0x04, 0x11
        /*0026*/ 	.short	(.L_7 - .L_6)
	.align		4
.L_6:
        /*0028*/ 	.word	index@(_Z10sub_arraysPKiS0_Pi)
        /*002c*/ 	.word	0x00000000


	//----- nvinfo : EIATTR_REGCOUNT
	.align		4
.L_7:
        /*0030*/ 	.byte	0x04, 0x2f
        /*0032*/ 	.short	(.L_9 - .L_8)
	.align		4
.L_8:
        /*0034*/ 	.word	index@(_Z11mult_arraysPKiS0_Pi)
        /*0038*/ 	.word	0x0000000c


	//----- nvinfo : EIATTR_FRAME_SIZE
	.align		4
.L_9:
        /*003c*/ 	.byte	0x04, 0x11
        /*003e*/ 	.short	(.L_11 - .L_10)
	.align		4
.L_10:
        /*0040*/ 	.word	index@(_Z11mult_arraysPKiS0_Pi)
        /*0044*/ 	.word	0x00000000


	//----- nvinfo : EIATTR_REGCOUNT
	.align		4
.L_11:
        /*0048*/ 	.byte	0x04, 0x2f
        /*004a*/ 	.short	(.L_13 - .L_12)
	.align		4
.L_12:
        /*004c*/ 	.word	index@(_Z10mod_arraysPKiS0_Pi)
        /*0050*/ 	.word	0x0000000d


	//----- nvinfo : EIATTR_FRAME_SIZE
	.align		4
.L_13:
        /*0054*/ 	.byte	0x04, 0x11
        /*0056*/ 	.short	(.L_15 - .L_14)
	.align		4
.L_14:
        /*0058*/ 	.word	index@(_Z10mod_arraysPKiS0_Pi)
        /*005c*/ 	.word	0x00000000


	//----- nvinfo : EIATTR_MIN_STACK_SIZE
	.align		4
.L_15:
        /*0060*/ 	.byte	0x04, 0x12
        /*0062*/ 	.short	(.L_17 - .L_16)
	.align		4
.L_16:
        /*0064*/ 	.word	index@(_Z10mod_arraysPKiS0_Pi)
        /*0068*/ 	.word	0x00000000


	//----- nvinfo : EIATTR_MIN_STACK_SIZE
	.align		4
.L_17:
        /*006c*/ 	.byte	0x04, 0x12
        /*006e*/ 	.short	(.L_19 - .L_18)
	.align		4
.L_18:
        /*0070*/ 	.word	index@(_Z11mult_arraysPKiS0_Pi)
        /*0074*/ 	.word	0x00000000


	//----- nvinfo : EIATTR_MIN_STACK_SIZE
	.align		4
.L_19:
        /*0078*/ 	.byte	0x04, 0x12
        /*007a*/ 	.short	(.L_21 - .L_20)
	.align		4
.L_20:
        /*007c*/ 	.word	index@(_Z10sub_arraysPKiS0_Pi)
        /*0080*/ 	.word	0x00000000


	//----- nvinfo : EIATTR_MIN_STACK_SIZE
	.align		4
.L_21:
        /*0084*/ 	.byte	0x04, 0x12
        /*0086*/ 	.short	(.L_23 - .L_22)
	.align		4
.L_22:
        /*0088*/ 	.word	index@(_Z10add_arraysPKiS0_Pi)
        /*008c*/ 	.word	0x00000000
.L_23:


//--------------------- .nv.compat                --------------------------
	.section	.nv.compat,"",@"SHT_CUDA_COMPAT_INFO"
	.align	4
        /*0000*/ 	.byte	0x02, 0x09, 0x00, 0x00, 0x02, 0x02, 0x01, 0x00, 0x02, 0x05, 0x05, 0x00, 0x03, 0x07, 0x01, 0x01
        /*0010*/ 	.byte	0x02, 0x03, 0x00, 0x00, 0x02, 0x06, 0x01, 0x00, 0x04, 0x0b, 0x08, 0x00, 0x09, 0x00, 0x00, 0x00
        /*0020*/ 	.byte	0x00, 0x00, 0x00, 0x00


//--------------------- .nv.info._Z10mod_arraysPKiS0_Pi --------------------------
	.section	.nv.info._Z10mod_arraysPKiS0_Pi,"",@"SHT_CUDA_INFO"
	.sectionflags	@""
	.align	4


	//----- nvinfo : EIATTR_CUDA_API_VERSION
	.align		4
        /*0000*/ 	.byte	0x04, 0x37
        /*0002*/ 	.short	(.L_25 - .L_24)
.L_24:
        /*0004*/ 	.word	0x00000082


	//----- nvinfo : EIATTR_KPARAM_INFO
	.align		4
.L_25:
        /*0008*/ 	.byte	0x04, 0x17
        /*000a*/ 	.short	(.L_27 - .L_26)
.L_26:
        /*000c*/ 	.word	0x00000000
        /*0010*/ 	.short	0x0002
        /*0012*/ 	.short	0x0010
        /*0014*/ 	.byte	0x00, 0xf5, 0x21, 0x00


	//----- nvinfo : EIATTR_KPARAM_INFO
	.align		4
.L_27:
        /*0018*/ 	.byte	0x04, 0x17
        /*001a*/ 	.short	(.L_29 - .L_28)
.L_28:
        /*001c*/ 	.word	0x00000000
        /*0020*/ 	.short	0x0001
        /*0022*/ 	.short	0x0008
        /*0024*/ 	.byte	0x00, 0xf5, 0x21, 0x00


	//----- nvinfo : EIATTR_KPARAM_INFO
	.align		4
.L_29:
        /*0028*/ 	.byte	0x04, 0x17
        /*002a*/ 	.short	(.L_31 - .L_30)
.L_30:
        /*002c*/ 	.word	0x00000000
        /*0030*/ 	.short	0x0000
        /*0032*/ 	.short	0x0000
        /*0034*/ 	.byte	0x00, 0xf5, 0x21, 0x00


	//----- nvinfo : EIATTR_SPARSE_MMA_MASK
	.align		4
.L_31:
        /*0038*/ 	.byte	0x03, 0x50
        /*003a*/ 	.short	0x0000


	//----- nvinfo : EIATTR_MAXREG_COUNT
	.align		4
        /*003c*/ 	.byte	0x03, 0x1b
        /*003e*/ 	.short	0x00ff


	//----- nvinfo : EIATTR_MERCURY_ISA_VERSION
	.align		4
        /*0040*/ 	.byte	0x03, 0x5f
        /*0042*/ 	.short	0x0101


	//----- nvinfo : EIATTR_VRC_CTA_INIT_COUNT
	.align		4
        /*0044*/ 	.byte	0x02, 0x4a
	.zero		1
	.zero		1


	//----- nvinfo : EIATTR_EXIT_INSTR_OFFSETS
	.align		4
        /*0048*/ 	.byte	0x04, 0x1c
        /*004a*/ 	.short	(.L_33 - .L_32)


	//   ....[0]....
.L_32:
        /*004c*/ 	.word	0x00000250


	//----- nvinfo : EIATTR_CBANK_PARAM_SIZE
	.align		4
.L_33:
        /*0050*/ 	.byte	0x03, 0x19
        /*0052*/ 	.short	0x0018


	//----- nvinfo : EIATTR_PARAM_CBANK
	.align		4
        /*0054*/ 	.byte	0x04, 0x0a
        /*0056*/ 	.short	(.L_35 - .L_34)
	.align		4
.L_34:
        /*0058*/ 	.word	index@(.nv.constant0._Z10mod_arraysPKiS0_Pi)
        /*005c*/ 	.short	0x0380
        /*005e*/ 	.short	0x0018


	//----- nvinfo : EIATTR_SW_WAR
	.align		4
.L_35:
        /*0060*/ 	.byte	0x04, 0x36
        /*0062*/ 	.short	(.L_37 - .L_36)
.L_36:
        /*0064*/ 	.word	0x00000008
.L_37:


//--------------------- .nv.info._Z11mult_arraysPKiS0_Pi --------------------------
	.section	.nv.info._Z11mult_arraysPKiS0_Pi,"",@"SHT_CUDA_INFO"
	.sectionflags	@""
	.align	4


	//----- nvinfo : EIATTR_CUDA_API_VERSION
	.align		4
        /*0000*/ 	.byte	0x04, 0x37
        /*0002*/ 	.short	(.L_39 - .L_38)
.L_38:
        /*0004*/ 	.word	0x00000082


	//----- nvinfo : EIATTR_KPARAM_INFO
	.align		4
.L_39:
        /*0008*/ 	.byte	0x04, 0x17
        /*000a*/ 	.short	(.L_41 - .L_40)
.L_40:
        /*000c*/ 	.word	0x00000000
        /*0010*/ 	.short	0x0002
        /*0012*/ 	.short	0x0010
        /*0014*/ 	.byte	0x00, 0xf5, 0x21, 0x00


	//----- nvinfo : EIATTR_KPARAM_INFO
	.align		4
.L_41:
        /*0018*/ 	.byte	0x04, 0x17
        /*001a*/ 	.short	(.L_43 - .L_42)
.L_42:
        /*001c*/ 	.word	0x00000000
        /*0020*/ 	.short	0x0001
        /*0022*/ 	.short	0x0008
        /*0024*/ 	.byte	0x00, 0xf5, 0x21, 0x00


	//----- nvinfo : EIATTR_KPARAM_INFO
	.align		4
.L_43:
        /*0028*/ 	.byte	0x04, 0x17
        /*002a*/ 	.short	(.L_45 - .L_44)
.L_44:
        /*002c*/ 	.word	0x00000000
        /*0030*/ 	.short	0x0000
        /*0032*/ 	.short	0x0000
        /*0034*/ 	.byte	0x00, 0xf5, 0x21, 0x00


	//----- nvinfo : EIATTR_SPARSE_MMA_MASK
	.align		4
.L_45:
        /*0038*/ 	.byte	0x03, 0x50
        /*003a*/ 	.short	0x0000


	//----- nvinfo : EIATTR_MAXREG_COUNT
	.align		4
        /*003c*/ 	.byte	0x03, 0x1b
        /*003e*/ 	.short	0x00ff


	//----- nvinfo : EIATTR_MERCURY_ISA_VERSION
	.align		4
        /*0040*/ 	.byte	0x03, 0x5f
        /*0042*/ 	.short	0x0101


	//----- nvinfo : EIATTR_VRC_CTA_INIT_COUNT
	.align		4
        /*0044*/ 	.byte	0x02, 0x4a
	.zero		1
	.zero		1


	//----- nvinfo : EIATTR_EXIT_INSTR_OFFSETS
	.align		4
        /*0048*/ 	.byte	0x04, 0x1c
        /*004a*/ 	.short	(.L_47 - .L_46)


	//   ....[0]....
.L_46:
        /*004c*/ 	.word	0x00000100


	//----- nvinfo : EIATTR_CBANK_PARAM_SIZE
	.align		4
.L_47:
        /*0050*/ 	.byte	0x03, 0x19
        /*0052*/ 	.short	0x0018


	//----- nvinfo : EIATTR_PARAM_CBANK
	.align		4
        /*0054*/ 	.byte	0x04, 0x0a
        /*0056*/ 	.short	(.L_49 - .L_48)
	.align		4
.L_48:
        /*0058*/ 	.word	index@(.nv.constant0._Z11mult_arraysPKiS0_Pi)
        /*005c*/ 	.short	0x0380
        /*005e*/ 	.short	0x0018


	//----- nvinfo : EIATTR_SW_WAR
	.align		4
.L_49:
        /*0060*/ 	.byte	0x04, 0x36
        /*0062*/ 	.short	(.L_51 - .L_50)
.L_50:
        /*0064*/ 	.word	0x00000008
.L_51:


//--------------------- .nv.info._Z10sub_arraysPKiS0_Pi --------------------------
	.section	.nv.info._Z10sub_arraysPKiS0_Pi,"",@"SHT_CUDA_INFO"
	.sectionflags	@""
	.align	4


	//----- nvinfo : EIATTR_CUDA_API_VERSION
	.align		4
        /*0000*/ 	.byte	0x04, 0x37
        /*0002*/ 	.short	(.L_53 - .L_52)
.L_52:
        /*0004*/ 	.word	0x00000082


	//----- nvinfo : EIATTR_KPARAM_INFO
	.align		4
.L_53:
        /*0008*/ 	.byte	0x04, 0x17
        /*000a*/ 	.short	(.L_55 - .L_54)
.L_54:
        /*000c*/ 	.word	0x00000000
        /*0010*/ 	.short	0x0002
        /*0012*/ 	.short	0x0010
        /*0014*/ 	.byte	0x00, 0xf5, 0x21, 0x00


	//----- nvinfo : EIATTR_KPARAM_INFO
	.align		4
.L_55:
        /*0018*/ 	.byte	0x04, 0x17
        /*001a*/ 	.short	(.L_57 - .L_56)
.L_56:
        /*001c*/ 	.word	0x00000000
        /*0020*/ 	.short	0x0001
        /*0022*/ 	.short	0x0008
        /*0024*/ 	.byte	0x00, 0xf5, 0x21, 0x00


	//----- nvinfo : EIATTR_KPARAM_INFO
	.align		4
.L_57:
        /*0028*/ 	.byte	0x04, 0x17
        /*002a*/ 	.short	(.L_59 - .L_58)
.L_58:
        /*002c*/ 	.word	0x00000000
        /*0030*/ 	.short	0x0000
        /*0032*/ 	.short	0x0000
        /*0034*/ 	.byte	0x00, 0xf5, 0x21, 0x00


	//----- nvinfo : EIATTR_SPARSE_MMA_MASK
	.align		4
.L_59:
        /*0038*/ 	.byte	0x03, 0x50
        /*003a*/ 	.short	0x0000


	//----- nvinfo : EIATTR_MAXREG_COUNT
	.align		4
        /*003c*/ 	.byte	0x03, 0x1b
        /*003e*/ 	.short	0x00ff


	//----- nvinfo : EIATTR_MERCURY_ISA_VERSION
	.align		4
        /*0040*/ 	.byte	0x03, 0x5f
        /*0042*/ 	.short	0x0101


	//----- nvinfo : EIATTR_VRC_CTA_INIT_COUNT
	.align		4
        /*0044*/ 	.byte	0x02, 0x4a
	.zero		1
	.zero		1


	//----- nvinfo : EIATTR_EXIT_INSTR_OFFSETS
	.align		4
        /*0048*/ 	.byte	0x04, 0x1c
        /*004a*/ 	.short	(.L_61 - .L_60)


	//   ....[0]....
.L_60:
        /*004c*/ 	.word	0x00000100


	//----- nvinfo : EIATTR_CBANK_PARAM_SIZE
	.align		4
.L_61:
        /*0050*/ 	.byte	0x03, 0x19
        /*0052*/ 	.short	0x0018


	//----- nvinfo : EIATTR_PARAM_CBANK
	.align		4
        /*0054*/ 	.byte	0x04, 0x0a
        /*0056*/ 	.short	(.L_63 - .L_62)
	.align		4
.L_62:
        /*0058*/ 	.word	index@(.nv.constant0._Z10sub_arraysPKiS0_Pi)
        /*005c*/ 	.short	0x0380
        /*005e*/ 	.short	0x0018


	//----- nvinfo : EIATTR_SW_WAR
	.align		4
.L_63:
        /*0060*/ 	.byte	0x04, 0x36
        /*0062*/ 	.short	(.L_65 - .L_64)
.L_64:
        /*0064*/ 	.word	0x00000008
.L_65:


//--------------------- .nv.info._Z10add_arraysPKiS0_Pi --------------------------
	.section	.nv.info._Z10add_arraysPKiS0_Pi,"",@"SHT_CUDA_INFO"
	.sectionflags	@""
	.align	4


	//----- nvinfo : EIATTR_CUDA_API_VERSION
	.align		4
        /*0000*/ 	.byte	0x04, 0x37
        /*0002*/ 	.short	(.L_67 - .L_66)
.L_66:
        /*0004*/ 	.word	0x00000082


	//----- nvinfo : EIATTR_KPARAM_INFO
	.align		4
.L_67:
        /*0008*/ 	.byte	0x04, 0x17
        /*000a*/ 	.short	(.L_69 - .L_68)
.L_68:
        /*000c*/ 	.word	0x00000000
        /*0010*/ 	.short	0x0002
        /*0012*/ 	.short	0x0010
        /*0014*/ 	.byte	0x00, 0xf5, 0x21, 0x00


	//----- nvinfo : EIATTR_KPARAM_INFO
	.align		4
.L_69:
        /*0018*/ 	.byte	0x04, 0x17
        /*001a*/ 	.short	(.L_71 - .L_70)
.L_70:
        /*001c*/ 	.word	0x00000000
        /*0020*/ 	.short	0x0001
        /*0022*/ 	.short	0x0008
        /*0024*/ 	.byte	0x00, 0xf5, 0x21, 0x00


	//----- nvinfo : EIATTR_KPARAM_INFO
	.align		4
.L_71:
        /*0028*/ 	.byte	0x04, 0x17
        /*002a*/ 	.short	(.L_73 - .L_72)
.L_72:
        /*002c*/ 	.word	0x00000000
        /*0030*/ 	.short	0x0000
        /*0032*/ 	.short	0x0000
        /*0034*/ 	.byte	0x00, 0xf5, 0x21, 0x00


	//----- nvinfo : EIATTR_SPARSE_MMA_MASK
	.align		4
.L_73:
        /*0038*/ 	.byte	0x03, 0x50
        /*003a*/ 	.short	0x0000


	//----- nvinfo : EIATTR_MAXREG_COUNT
	.align		4
        /*003c*/ 	.byte	0x03, 0x1b
        /*003e*/ 	.short	0x00ff


	//----- nvinfo : EIATTR_MERCURY_ISA_VERSION
	.align		4
        /*0040*/ 	.byte	0x03, 0x5f
        /*0042*/ 	.short	0x0101


	//----- nvinfo : EIATTR_VRC_CTA_INIT_COUNT
	.align		4
        /*0044*/ 	.byte	0x02, 0x4a
	.zero		1
	.zero		1


	//----- nvinfo : EIATTR_EXIT_INSTR_OFFSETS
	.align		4
        /*0048*/ 	.byte	0x04, 0x1c
        /*004a*/ 	.short	(.L_75 - .L_74)


	//   ....[0]....
.L_74:
        /*004c*/ 	.word	0x00000100


	//----- nvinfo : EIATTR_CBANK_PARAM_SIZE
	.align		4
.L_75:
        /*0050*/ 	.byte	0x03, 0x19
        /*0052*/ 	.short	0x0018


	//----- nvinfo : EIATTR_PARAM_CBANK
	.align		4
        /*0054*/ 	.byte	0x04, 0x0a
        /*0056*/ 	.short	(.L_77 - .L_76)
	.align		4
.L_76:
        /*0058*/ 	.word	index@(.nv.constant0._Z10add_arraysPKiS0_Pi)
        /*005c*/ 	.short	0x0380
        /*005e*/ 	.short	0x0018


	//----- nvinfo : EIATTR_SW_WAR
	.align		4
.L_77:
        /*0060*/ 	.byte	0x04, 0x36
        /*0062*/ 	.short	(.L_79 - .L_78)
.L_78:
        /*0064*/ 	.word	0x00000008
.L_79:


//--------------------- .nv.callgraph             --------------------------
	.section	.nv.callgraph,"",@"SHT_CUDA_CALLGRAPH"
	.align	4
	.sectionentsize	8
	.align		4
        /*0000*/ 	.word	0x00000000
	.align		4
        /*0004*/ 	.word	0xffffffff
	.align		4
        /*0008*/ 	.word	0x00000000
	.align		4
        /*000c*/ 	.word	0xfffffffe
	.align		4
        /*0010*/ 	.word	0x00000000
	.align		4
        /*0014*/ 	.word	0xfffffffd
	.align		4
        /*0018*/ 	.word	0x00000000
	.align		4
        /*001c*/ 	.word	0xfffffffc


//--------------------- .text._Z10mod_arraysPKiS0_Pi --------------------------
	.section	.text._Z10mod_arraysPKiS0_Pi,"ax",@progbits
	.align	128
        .global         _Z10mod_arraysPKiS0_Pi
        .type           _Z10mod_arraysPKiS0_Pi,@function
        .size           _Z10mod_arraysPKiS0_Pi,(.L_x_4 - _Z10mod_arraysPKiS0_Pi)
        .other          _Z10mod_arraysPKiS0_Pi,@"STO_CUDA_ENTRY STV_DEFAULT"
_Z10mod_arraysPKiS0_Pi:
.text._Z10mod_arraysPKiS0_Pi:
[----:B------:R-:W-:Y:S01]  /*0000*/  LDC R1, c[0x0][0x37c] ;  /* 0x0000df00ff017b82 */ /* 0x000fe20000000800 */
[----:B------:R-:W0:Y:S07]  /*0010*/  S2R R0, SR_TID.X ;  /* 0x0000000000007919 */ /* 0x000e2e0000002100 */
[----:B------:R-:W0:Y:S01]  /*0020*/  S2UR UR6, SR_CTAID.X ;  /* 0x00000000000679c3 */ /* 0x000e220000002500 */
[----:B------:R-:W1:Y:S07]  /*0030*/  LDCU.64 UR4, c[0x0][0x358] ;  /* 0x00006b00ff0477ac */ /* 0x000e6e0008000a00 */
[----:B------:R-:W0:Y:S08]  /*0040*/  LDC R5, c[0x0][0x360] ;  /* 0x0000d800ff057b82 */ /* 0x000e300000000800 */
[----:B------:R-:W2:Y:S01]  /*0050*/  LDC.64 R2, c[0x0][0x388] ;  /* 0x0000e200ff027b82 */ /* 0x000ea20000000a00 */
[----:B0-----:R-:W-:-:S07]  /*0060*/  IMAD R0, R5, UR6, R0 ;  /* 0x0000000605007c24 */ /* 0x001fce000f8e0200 */
[----:B------:R-:W0:Y:S01]  /*0070*/  LDC.64 R4, c[0x0][0x380] ;  /* 0x0000e000ff047b82 */ /* 0x000e220000000a00 */
[----:B--2---:R-:W-:-:S06]  /*0080*/  IMAD.WIDE R2, R0, 0x4, R2 ;  /* 0x0000000400027825 */ /* 0x004fcc00078e0202 */
[----:B-1----:R-:W2:Y:S01]  /*0090*/  LDG.E R2, desc[UR4][R2.64] ;  /* 0x0000000402027981 */ /* 0x002ea2000c1e1900 */
[----:B0-----:R-:W-:-:S05]  /*00a0*/  IMAD.WIDE R4, R0, 0x4, R4 ;  /* 0x0000000400047825 */ /* 0x001fca00078e0204 */
[----:B------:R0:W3:Y:S01]  /*00b0*/  LDG.E R8, desc[UR4][R4.64] ;  /* 0x0000000404087981 */ /* 0x0000e2000c1e1900 */
[-C--:B--2---:R-:W-:Y:S02]  /*00c0*/  IABS R10, R2.reuse ;  /* 0x00000002000a7213 */ /* 0x084fe40000000000 */
[----:B0-----:R-:W-:Y:S02]  /*00d0*/  IABS R5, R2 ;  /* 0x0000000200057213 */ /* 0x001fe40000000000 */
[----:B------:R-:W0:Y:S01]  /*00e0*/  I2F.RP R9, R10 ;  /* 0x0000000a00097306 */ /* 0x000e220000209400 */
[----:B---3--:R-:W-:-:S07]  /*00f0*/  IABS R4, R8 ;  /* 0x0000000800047213 */ /* 0x008fce0000000000 */
[----:B0-----:R-:W0:Y:S01]  /*0100*/  MUFU.RCP R9, R9 ;  /* 0x0000000900097308 */ /* 0x001e220000001000 */
[----:B------:R-:W-:Y:S02]  /*0110*/  ISETP.GE.AND P2, PT, R8, RZ, PT ;  /* 0x000000ff0800720c */ /* 0x000fe40003f46270 */
[----:B0-----:R-:W-:-:S05]  /*0120*/  IADD3 R6, PT, PT, R9, 0xffffffe, RZ ;  /* 0x0ffffffe09067810 */ /* 0x001fca0007ffe0ff */
[----:B------:R0:W1:Y:S02]  /*0130*/  F2I.FTZ.U32.TRUNC.NTZ R7, R6 ;  /* 0x0000000600077305 */ /* 0x000064000021f000 */
[----:B0-----:R-:W-:Y:S01]  /*0140*/  IMAD.MOV.U32 R6, RZ, RZ, RZ ;  /* 0x000000ffff067224 */ /* 0x001fe200078e00ff */
[----:B-1----:R-:W-:-:S05]  /*0150*/  IADD3 R3, PT, PT, RZ, -R7, RZ ;  /* 0x80000007ff037210 */ /* 0x002fca0007ffe0ff */
[----:B------:R-:W-:-:S04]  /*0160*/  IMAD R3, R3, R10, RZ ;  /* 0x0000000a03037224 */ /* 0x000fc800078e02ff */
[----:B------:R-:W-:Y:S01]  /*0170*/  IMAD.HI.U32 R7, R7, R3, R6 ;  /* 0x0000000307077227 */ /* 0x000fe200078e0006 */
[----:B------:R-:W-:-:S05]  /*0180*/  IADD3 R3, PT, PT, RZ, -R5, RZ ;  /* 0x80000005ff037210 */ /* 0x000fca0007ffe0ff */
[----:B------:R-:W-:-:S04]  /*0190*/  IMAD.HI.U32 R7, R7, R4, RZ ;  /* 0x0000000407077227 */ /* 0x000fc800078e00ff */
[----:B------:R-:W-:Y:S02]  /*01a0*/  IMAD R7, R7, R3, R4 ;  /* 0x0000000307077224 */ /* 0x000fe400078e0204 */
[----:B------:R-:W0:Y:S03]  /*01b0*/  LDC.64 R4, c[0x0][0x390] ;  /* 0x0000e400ff047b82 */ /* 0x000e260000000a00 */
[----:B------:R-:W-:-:S13]  /*01c0*/  ISETP.GT.U32.AND P0, PT, R10, R7, PT ;  /* 0x000000070a00720c */ /* 0x000fda0003f04070 */
[----:B------:R-:W-:Y:S01]  /*01d0*/  @!P0 IMAD.IADD R7, R7, 0x1, -R10 ;  /* 0x0000000107078824 */ /* 0x000fe200078e0a0a */
[----:B------:R-:W-:-:S04]  /*01e0*/  ISETP.NE.AND P0, PT, R2, RZ, PT ;  /* 0x000000ff0200720c */ /* 0x000fc80003f05270 */
[----:B------:R-:W-:Y:S01]  /*01f0*/  ISETP.GT.U32.AND P1, PT, R10, R7, PT ;  /* 0x000000070a00720c */ /* 0x000fe20003f24070 */
[----:B0-----:R-:W-:-:S12]  /*0200*/  IMAD.WIDE R4, R0, 0x4, R4 ;  /* 0x0000000400047825 */ /* 0x001fd800078e0204 */
[----:B------:R-:W-:-:S05]  /*0210*/  @!P1 IADD3 R7, PT, PT, R7, -R10, RZ ;  /* 0x8000000a07079210 */ /* 0x000fca0007ffe0ff */
[----:B------:R-:W-:Y:S01]  /*0220*/  @!P2 IMAD.MOV R7, RZ, RZ, -R7 ;  /* 0x000000ffff07a224 */ /* 0x000fe200078e0a07 */
[----:B------:R-:W-:-:S05]  /*0230*/  @!P0 LOP3.LUT R7, RZ, R2, RZ, 0x33, !PT ;  /* 0x00000002ff078212 */ /* 0x000fca00078e33ff */
[----:B------:R-:W-:Y:S01]  /*0240*/  STG.E desc[UR4][R4.64], R7 ;  /* 0x0000000704007986 */ /* 0x000fe2000c101904 */
[----:B------:R-:W-:Y:S05]  /*0250*/  EXIT ;  /* 0x000000000000794d */ /* 0x000fea0003800000 */
.L_x_0:
[----:B------:R-:W-:-:S00]  /*0260*/  BRA `(.L_x_0) ;  /* 0xfffffffc00fc7947 */ /* 0x000fc0000383ffff */
[----:B------:R-:W-:-:S00]  /*0270*/  NOP ;  /* 0x0000000000007918 */ /* 0x000fc00000000000 */
        /* <DEDUP_REMOVED lines=8> */
.L_x_4:


//--------------------- .text._Z11mult_arraysPKiS0_Pi --------------------------
	.section	.text._Z11mult_arraysPKiS0_Pi,"ax",@progbits
	.align	128
        .global         _Z11mult_arraysPKiS0_Pi
        .type           _Z11mult_arraysPKiS0_Pi,@function
        .size           _Z11mult_arraysPKiS0_Pi,(.L_x_5 - _Z11mult_arraysPKiS0_Pi)
        .other          _Z11mult_arraysPKiS0_Pi,@"STO_CUDA_ENTRY STV_DEFAULT"
_Z11mult_arraysPKiS0_Pi:
.text._Z11mult_arraysPKiS0_Pi:
[----:B------:R-:W-:Y:S01]  /*0000*/  LDC R1, c[0x0][0x37c] ;  /* 0x0000df00ff017b82 */ /* 0x000fe20000000800 */
[----:B------:R-:W0:Y:S07]  /*0010*/  S2R R9, SR_TID.X ;  /* 0x0000000000097919 */ /* 0x000e2e0000002100 */
[----:B------:R-:W0:Y:S01]  /*0020*/  S2UR UR6, SR_CTAID.X ;  /* 0x00000000000679c3 */ /* 0x000e220000002500 */
[----:B------:R-:W1:Y:S07]  /*0030*/  LDCU.64 UR4, c[0x0][0x358] ;  /* 0x00006b00ff0477ac */ /* 0x000e6e0008000a00 */
[----:B------:R-:W0:Y:S08]  /*0040*/  LDC R0, c[0x0][0x360] ;  /* 0x0000d800ff007b82 */ /* 0x000e300000000800 */
[----:B------:R-:W2:Y:S08]  /*0050*/  LDC.64 R2, c[0x0][0x380] ;  /* 0x0000e000ff027b82 */ /* 0x000eb00000000a00 */
[----:B------:R-:W3:Y:S01]  /*0060*/  LDC.64 R4, c[0x0][0x388] ;  /* 0x0000e200ff047b82 */ /* 0x000ee20000000a00 */
[----:B0-----:R-:W-:-:S07]  /*0070*/  IMAD R9, R0, UR6, R9 ;  /* 0x0000000600097c24 */ /* 0x001fce000f8e0209 */
[----:B------:R-:W0:Y:S01]  /*0080*/  LDC.64 R6, c[0x0][0x390] ;  /* 0x0000e400ff067b82 */ /* 0x000e220000000a00 */
[----:B--2---:R-:W-:-:S06]  /*0090*/  IMAD.WIDE R2, R9, 0x4, R2 ;  /* 0x0000000409027825 */ /* 0x004fcc00078e0202 */
[----:B-1----:R-:W2:Y:S01]  /*00a0*/  LDG.E R2, desc[UR4][R2.64] ;  /* 0x0000000402027981 */ /* 0x002ea2000c1e1900 */
[----:B---3--:R-:W-:-:S06]  /*00b0*/  IMAD.WIDE R4, R9, 0x4, R4 ;  /* 0x0000000409047825 */ /* 0x008fcc00078e0204 */
[----:B------:R-:W2:Y:S01]  /*00c0*/  LDG.E R5, desc[UR4][R4.64] ;  /* 0x0000000404057981 */ /* 0x000ea2000c1e1900 */
[----:B0-----:R-:W-:-:S04]  /*00d0*/  IMAD.WIDE R6, R9, 0x4, R6 ;  /* 0x0000000409067825 */ /* 0x001fc800078e0206 */
[----:B--2---:R-:W-:-:S05]  /*00e0*/  IMAD R9, R2, R5, RZ ;  /* 0x0000000502097224 */ /* 0x004fca00078e02ff */
[----:B------:R-:W-:Y:S01]  /*00f0*/  STG.E desc[UR4][R6.64], R9 ;  /* 0x0000000906007986 */ /* 0x000fe2000c101904 */
[----:B------:R-:W-:Y:S05]  /*0100*/  EXIT ;  /* 0x000000000000794d */ /* 0x000fea0003800000 */
.L_x_1:
        /* <DEDUP_REMOVED lines=15> */
.L_x_5:


//--------------------- .text._Z10sub_arraysPKiS0_Pi --------------------------
	.section	.text._Z10sub_arraysPKiS0_Pi,"ax",@progbits
	.align	128
        .global         _Z10sub_arraysPKiS0_Pi
        .type           _Z10sub_arraysPKiS0_Pi,@function
        .size           _Z10sub_arraysPKiS0_Pi,(.L_x_6 - _Z10sub_arraysPKiS0_Pi)
        .other          _Z10sub_arraysPKiS0_Pi,@"STO_CUDA_ENTRY STV_DEFAULT"
_Z10sub_arraysPKiS0_Pi:
.text._Z10sub_arraysPKiS0_Pi:
        /* <DEDUP_REMOVED lines=13> */
[----:B0-----:R-:W-:Y:S01]  /*00d0*/  IMAD.WIDE R6, R9, 0x4, R6 ;  /* 0x0000000409067825 */ /* 0x001fe200078e0206 */
[----:B--2---:R-:W-:-:S05]  /*00e0*/  IADD3 R9, PT, PT, R2, -R5, RZ ;  /* 0x8000000502097210 */ /* 0x004fca0007ffe0ff */
[----:B------:R-:W-:Y:S01]  /*00f0*/  STG.E desc[UR4][R6.64], R9 ;  /* 0x0000000906007986 */ /* 0x000fe2000c101904 */
[----:B------:R-:W-:Y:S05]  /*0100*/  EXIT ;  /* 0x000000000000794d */ /* 0x000fea0003800000 */
.L_x_2:
        /* <DEDUP_REMOVED lines=15> */
.L_x_6:


//--------------------- .text._Z10add_arraysPKiS0_Pi --------------------------
	.section	.text._Z10add_arraysPKiS0_Pi,"ax",@progbits
	.align	128
        .global         _Z10add_arraysPKiS0_Pi
        .type           _Z10add_arraysPKiS0_Pi,@function
        .size           _Z10add_arraysPKiS0_Pi,(.L_x_7 - _Z10add_arraysPKiS0_Pi)
        .other          _Z10add_arraysPKiS0_Pi,@"STO_CUDA_ENTRY STV_DEFAULT"
_Z10add_arraysPKiS0_Pi:
.text._Z10add_arraysPKiS0_Pi:
        /* <DEDUP_REMOVED lines=14> */
[----:B--2---:R-:W-:-:S05]  /*00e0*/  IADD3 R9, PT, PT, R2, R5, RZ ;  /* 0x0000000502097210 */ /* 0x004fca0007ffe0ff */
[----:B------:R-:W-:Y:S01]  /*00f0*/  STG.E desc[UR4][R6.64], R9 ;  /* 0x0000000906007986 */ /* 0x000fe2000c101904 */
[----:B------:R-:W-:Y:S05]  /*0100*/  EXIT ;  /* 0x000000000000794d */ /* 0x000fea0003800000 */
.L_x_3:
        /* <DEDUP_REMOVED lines=15> */
.L_x_7:


//--------------------- .nv.shared.reserved.0     --------------------------
	.section	.nv.shared.reserved.0,"aw",@nobits
	.weak		__nv_reservedSMEM_offset_0_alias
	.size		__nv_reservedSMEM_offset_0_alias, 0, 64
	.other		__nv_reservedSMEM_offset_0_alias,@"STO_CUDA_RESERVED_SHARED STV_DEFAULT"
__nv_reservedSMEM_offset_0_alias:
	.zero		0
	.zero		64


//--------------------- .nv.constant0._Z10mod_arraysPKiS0_Pi --------------------------
	.section	.nv.constant0._Z10mod_arraysPKiS0_Pi,"a",@progbits
	.sectionflags	@""
	.align	4
.nv.constant0._Z10mod_arraysPKiS0_Pi:
	.zero		920


//--------------------- .nv.constant0._Z11mult_arraysPKiS0_Pi --------------------------
	.section	.nv.constant0._Z11mult_arraysPKiS0_Pi,"a",@progbits
	.sectionflags	@""
	.align	4
.nv.constant0._Z11mult_arraysPKiS0_Pi:
	.zero		920


//--------------------- .nv.constant0._Z10sub_arraysPKiS0_Pi --------------------------
	.section	.nv.constant0._Z10sub_arraysPKiS0_Pi,"a",@progbits
	.sectionflags	@""
	.align	4
.nv.constant0._Z10sub_arraysPKiS0_Pi:
	.zero		920


//--------------------- .nv.constant0._Z10add_arraysPKiS0_Pi --------------------------
	.section	.nv.constant0._Z10add_arraysPKiS0_Pi,"a",@progbits
	.sectionflags	@""
	.align	4
.nv.constant0._Z10add_arraysPKiS0_Pi:
	.zero		920


//--------------------- SYMBOLS --------------------------

	.type		.nv.reservedSmem.offset0,@object
	.size		.nv.reservedSmem.offset0,0x4
